//
// Generated by NVIDIA NVVM Compiler
//
// Compiler Build ID: CL-36424714
// Cuda compilation tools, release 13.0, V13.0.88
// Based on NVVM 20.0.0
//

.version 9.0
.target sm_100
.address_size 64

	// .globl	_Z17fnv1a_hash_kernelPKiPjii
// _ZZ17fnv1a_hash_kernelPKiPjiiE11shared_data has been demoted

.visible .entry _Z17fnv1a_hash_kernelPKiPjii(
	.param .u64 .ptr .align 1 _Z17fnv1a_hash_kernelPKiPjii_param_0,
	.param .u64 .ptr .align 1 _Z17fnv1a_hash_kernelPKiPjii_param_1,
	.param .u32 _Z17fnv1a_hash_kernelPKiPjii_param_2,
	.param .u32 _Z17fnv1a_hash_kernelPKiPjii_param_3
)
{
	.reg .pred 	%p<7>;
	.reg .b32 	%r<103>;
	.reg .b64 	%rd<9>;
	// demoted variable
	.shared .align 4 .b8 _ZZ17fnv1a_hash_kernelPKiPjiiE11shared_data[1024];
	ld.param.u64 	%rd1, [_Z17fnv1a_hash_kernelPKiPjii_param_0];
	ld.param.u64 	%rd2, [_Z17fnv1a_hash_kernelPKiPjii_param_1];
	ld.param.u32 	%r19, [_Z17fnv1a_hash_kernelPKiPjii_param_2];
	ld.param.u32 	%r18, [_Z17fnv1a_hash_kernelPKiPjii_param_3];
	mov.u32 	%r20, %ctaid.x;
	mov.u32 	%r21, %ntid.x;
	mov.u32 	%r1, %tid.x;
	mad.lo.s32 	%r2, %r20, %r21, %r1;
	setp.ge.s32 	%p1, %r2, %r19;
	@%p1 bra 	$L__BB0_9;
	cvta.to.global.u64 	%rd3, %rd1;
	mul.wide.s32 	%rd4, %r2, 4;
	add.s64 	%rd5, %rd3, %rd4;
	ld.global.u32 	%r22, [%rd5];
	shl.b32 	%r23, %r1, 2;
	mov.u32 	%r24, _ZZ17fnv1a_hash_kernelPKiPjiiE11shared_data;
	add.s32 	%r25, %r24, %r23;
	st.shared.u32 	[%r25], %r22;
	bar.sync 	0;
	ld.shared.u32 	%r102, [%r25];
	setp.lt.s32 	%p2, %r18, 1;
	@%p2 bra 	$L__BB0_8;
	and.b32  	%r4, %r18, 3;
	setp.lt.u32 	%p3, %r18, 4;
	@%p3 bra 	$L__BB0_5;
	and.b32  	%r27, %r18, 2147483644;
	neg.s32 	%r96, %r27;
$L__BB0_4:
	and.b32  	%r28, %r102, 255;
	xor.b32  	%r29, %r28, -2128831035;
	mul.lo.s32 	%r30, %r29, 16777619;
	shr.u32 	%r31, %r102, 8;
	and.b32  	%r32, %r31, 255;
	xor.b32  	%r33, %r32, %r30;
	mul.lo.s32 	%r34, %r33, 16777619;
	shr.u32 	%r35, %r102, 16;
	and.b32  	%r36, %r35, 255;
	xor.b32  	%r37, %r36, %r34;
	mul.lo.s32 	%r38, %r37, 16777619;
	shr.u32 	%r39, %r102, 24;
	xor.b32  	%r40, %r39, %r38;
	mul.lo.s32 	%r41, %r40, 16777619;
	and.b32  	%r42, %r41, 255;
	xor.b32  	%r43, %r42, -2128831035;
	mul.lo.s32 	%r44, %r43, 16777619;
	shr.u32 	%r45, %r41, 8;
	and.b32  	%r46, %r45, 255;
	xor.b32  	%r47, %r46, %r44;
	mul.lo.s32 	%r48, %r47, 16777619;
	shr.u32 	%r49, %r41, 16;
	and.b32  	%r50, %r49, 255;
	xor.b32  	%r51, %r50, %r48;
	mul.lo.s32 	%r52, %r51, 16777619;
	shr.u32 	%r53, %r41, 24;
	xor.b32  	%r54, %r53, %r52;
	mul.lo.s32 	%r55, %r54, 16777619;
	and.b32  	%r56, %r55, 255;
	xor.b32  	%r57, %r56, -2128831035;
	mul.lo.s32 	%r58, %r57, 16777619;
	shr.u32 	%r59, %r55, 8;
	and.b32  	%r60, %r59, 255;
	xor.b32  	%r61, %r60, %r58;
	mul.lo.s32 	%r62, %r61, 16777619;
	shr.u32 	%r63, %r55, 16;
	and.b32  	%r64, %r63, 255;
	xor.b32  	%r65, %r64, %r62;
	mul.lo.s32 	%r66, %r65, 16777619;
	shr.u32 	%r67, %r55, 24;
	xor.b32  	%r68, %r67, %r66;
	mul.lo.s32 	%r69, %r68, 16777619;
	and.b32  	%r70, %r69, 255;
	xor.b32  	%r71, %r70, -2128831035;
	mul.lo.s32 	%r72, %r71, 16777619;
	shr.u32 	%r73, %r69, 8;
	and.b32  	%r74, %r73, 255;
	xor.b32  	%r75, %r74, %r72;
	mul.lo.s32 	%r76, %r75, 16777619;
	shr.u32 	%r77, %r69, 16;
	and.b32  	%r78, %r77, 255;
	xor.b32  	%r79, %r78, %r76;
	mul.lo.s32 	%r80, %r79, 16777619;
	shr.u32 	%r81, %r69, 24;
	xor.b32  	%r82, %r81, %r80;
	mul.lo.s32 	%r102, %r82, 16777619;
	add.s32 	%r96, %r96, 4;
	setp.ne.s32 	%p4, %r96, 0;
	@%p4 bra 	$L__BB0_4;
$L__BB0_5:
	setp.eq.s32 	%p5, %r4, 0;
	@%p5 bra 	$L__BB0_8;
	neg.s32 	%r100, %r4;
$L__BB0_7:
	.pragma "nounroll";
	and.b32  	%r83, %r102, 255;
	xor.b32  	%r84, %r83, -2128831035;
	mul.lo.s32 	%r85, %r84, 16777619;
	shr.u32 	%r86, %r102, 8;
	and.b32  	%r87, %r86, 255;
	xor.b32  	%r88, %r87, %r85;
	mul.lo.s32 	%r89, %r88, 16777619;
	shr.u32 	%r90, %r102, 16;
	and.b32  	%r91, %r90, 255;
	xor.b32  	%r92, %r91, %r89;
	mul.lo.s32 	%r93, %r92, 16777619;
	shr.u32 	%r94, %r102, 24;
	xor.b32  	%r95, %r94, %r93;
	mul.lo.s32 	%r102, %r95, 16777619;
	add.s32 	%r100, %r100, 1;
	setp.ne.s32 	%p6, %r100, 0;
	@%p6 bra 	$L__BB0_7;
$L__BB0_8:
	cvta.to.global.u64 	%rd6, %rd2;
	add.s64 	%rd8, %rd6, %rd4;
	st.global.u32 	[%rd8], %r102;
$L__BB0_9:
	ret;

}


// ===== COMPILED SASS (sm_100) =====

	.target	sm_100

	.elftype	@"ET_EXEC"


//--------------------- .note.nv.tkinfo           --------------------------
	.section	.note.nv.tkinfo,"",@"SHT_NOTE"
	.sectionflags	@"SHF_NOTE_NV_TKINFO"
	.tkinfo
        /*0018*/ 	.word	0x00000002
        /*0030*/ 	.string	""
        /*0030*/ 	.string	"ptxas"
        /*0030*/ 	.string	"Cuda compilation tools, release 13.0, V13.0.88"
        /*0030*/ 	.string	"Build cuda_13.0.r13.0/compiler.36424714_0"
        /*0030*/ 	.string	"-arch sm_100 -m 64 "



//--------------------- .note.nv.cuinfo           --------------------------
	.section	.note.nv.cuinfo,"",@"SHT_NOTE"
	.sectionflags	@"SHF_NOTE_NV_CUINFO"
        /*0018*/ 	.short	0x0002
        /*001a*/ 	.short	0x0064
        /*001c*/ 	.short	0x0082
	.zero		2


//--------------------- .nv.info                  --------------------------
	.section	.nv.info,"",@"SHT_CUDA_INFO"
	.align	4


	//----- nvinfo : EIATTR_REGCOUNT
	.align		4
        /*0000*/ 	.byte	0x04, 0x2f
        /*0002*/ 	.short	(.L_1 - .L_0)
	.align		4
.L_0:
        /*0004*/ 	.word	index@(_Z17fnv1a_hash_kernelPKiPjii)
        /*0008*/ 	.word	0x0000000a


	//----- nvinfo : EIATTR_FRAME_SIZE
	.align		4
.L_1:
        /*000c*/ 	.byte	0x04, 0x11
        /*000e*/ 	.short	(.L_3 - .L_2)
	.align		4
.L_2:
        /*0010*/ 	.word	index@(_Z17fnv1a_hash_kernelPKiPjii)
        /*0014*/ 	.word	0x00000000


	//----- nvinfo : EIATTR_MIN_STACK_SIZE
	.align		4
.L_3:
        /*0018*/ 	.byte	0x04, 0x12
        /*001a*/ 	.short	(.L_5 - .L_4)
	.align		4
.L_4:
        /*001c*/ 	.word	index@(_Z17fnv1a_hash_kernelPKiPjii)
        /*0020*/ 	.word	0x00000000
.L_5:


//--------------------- .nv.compat                --------------------------
	.section	.nv.compat,"",@"SHT_CUDA_COMPAT_INFO"
	.align	4
        /*0000*/ 	.byte	0x02, 0x09, 0x00, 0x00, 0x02, 0x02, 0x01, 0x00, 0x02, 0x05, 0x05, 0x00, 0x03, 0x07, 0x01, 0x01
        /*0010*/ 	.byte	0x02, 0x03, 0x00, 0x00, 0x02, 0x06, 0x01, 0x00, 0x04, 0x0b, 0x08, 0x00, 0x09, 0x00, 0x00, 0x00
        /*0020*/ 	.byte	0x00, 0x00, 0x00, 0x00


//--------------------- .nv.info._Z17fnv1a_hash_kernelPKiPjii --------------------------
	.section	.nv.info._Z17fnv1a_hash_kernelPKiPjii,"",@"SHT_CUDA_INFO"
	.sectionflags	@""
	.align	4


	//----- nvinfo : EIATTR_CUDA_API_VERSION
	.align		4
        /*0000*/ 	.byte	0x04, 0x37
        /*0002*/ 	.short	(.L_7 - .L_6)
.L_6:
        /*0004*/ 	.word	0x00000082


	//----- nvinfo : EIATTR_KPARAM_INFO
	.align		4
.L_7:
        /*0008*/ 	.byte	0x04, 0x17
        /*000a*/ 	.short	(.L_9 - .L_8)
.L_8:
        /*000c*/ 	.word	0x00000000
        /*0010*/ 	.short	0x0003
        /*0012*/ 	.short	0x0014
        /*0014*/ 	.byte	0x00, 0xf0, 0x11, 0x00


	//----- nvinfo : EIATTR_KPARAM_INFO
	.align		4
.L_9:
        /*0018*/ 	.byte	0x04, 0x17
        /*001a*/ 	.short	(.L_11 - .L_10)
.L_10:
        /*001c*/ 	.word	0x00000000
        /*0020*/ 	.short	0x0002
        /*0022*/ 	.short	0x0010
        /*0024*/ 	.byte	0x00, 0xf0, 0x11, 0x00


	//----- nvinfo : EIATTR_KPARAM_INFO
	.align		4
.L_11:
        /*0028*/ 	.byte	0x04, 0x17
        /*002a*/ 	.short	(.L_13 - .L_12)
.L_12:
        /*002c*/ 	.word	0x00000000
        /*0030*/ 	.short	0x0001
        /*0032*/ 	.short	0x0008
        /*0034*/ 	.byte	0x00, 0xf5, 0x21, 0x00


	//----- nvinfo : EIATTR_KPARAM_INFO
	.align		4
.L_13:
        /*0038*/ 	.byte	0x04, 0x17
        /*003a*/ 	.short	(.L_15 - .L_14)
.L_14:
        /*003c*/ 	.word	0x00000000
        /*0040*/ 	.short	0x0000
        /*0042*/ 	.short	0x0000
        /*0044*/ 	.byte	0x00, 0xf5, 0x21, 0x00


	//----- nvinfo : EIATTR_SPARSE_MMA_MASK
	.align		4
.L_15:
        /*0048*/ 	.byte	0x03, 0x50
        /*004a*/ 	.short	0x0000


	//----- nvinfo : EIATTR_MAXREG_COUNT
	.align		4
        /*004c*/ 	.byte	0x03, 0x1b
        /*004e*/ 	.short	0x00ff


	//----- nvinfo : EIATTR_NUM_BARRIERS
	.align		4
        /*0050*/ 	.byte	0x02, 0x4c
        /*0052*/ 	.byte	0x01
	.zero		1


	//----- nvinfo : EIATTR_MERCURY_ISA_VERSION
	.align		4
        /*0054*/ 	.byte	0x03, 0x5f
        /*0056*/ 	.short	0x0101


	//----- nvinfo : EIATTR_VRC_CTA_INIT_COUNT
	.align		4
        /*0058*/ 	.byte	0x02, 0x4a
	.zero		1
	.zero		1


	//----- nvinfo : EIATTR_EXIT_INSTR_OFFSETS
	.align		4
        /*005c*/ 	.byte	0x04, 0x1c
        /*005e*/ 	.short	(.L_17 - .L_16)


	//   ....[0]....
.L_16:
        /*0060*/ 	.word	0x00000070


	//   ....[1]....
        /*0064*/ 	.word	0x00000630


	//----- nvinfo : EIATTR_CBANK_PARAM_SIZE
	.align		4
.L_17:
        /*0068*/ 	.byte	0x03, 0x19
        /*006a*/ 	.short	0x0018


	//----- nvinfo : EIATTR_PARAM_CBANK
	.align		4
        /*006c*/ 	.byte	0x04, 0x0a
        /*006e*/ 	.short	(.L_19 - .L_18)
	.align		4
.L_18:
        /*0070*/ 	.word	index@(.nv.constant0._Z17fnv1a_hash_kernelPKiPjii)
        /*0074*/ 	.short	0x0380
        /*0076*/ 	.short	0x0018


	//----- nvinfo : EIATTR_SW_WAR
	.align		4
.L_19:
        /*0078*/ 	.byte	0x04, 0x36
        /*007a*/ 	.short	(.L_21 - .L_20)
.L_20:
        /*007c*/ 	.word	0x00000008
.L_21:


//--------------------- .nv.callgraph             --------------------------
	.section	.nv.callgraph,"",@"SHT_CUDA_CALLGRAPH"
	.align	4
	.sectionentsize	8
	.align		4
        /*0000*/ 	.word	0x00000000
	.align		4
        /*0004*/ 	.word	0xffffffff
	.align		4
        /*0008*/ 	.word	0x00000000
	.align		4
        /*000c*/ 	.word	0xfffffffe
	.align		4
        /*0010*/ 	.word	0x00000000
	.align		4
        /*0014*/ 	.word	0xfffffffd
	.align		4
        /*0018*/ 	.word	0x00000000
	.align		4
        /*001c*/ 	.word	0xfffffffc


//--------------------- .text._Z17fnv1a_hash_kernelPKiPjii --------------------------
	.section	.text._Z17fnv1a_hash_kernelPKiPjii,"ax",@progbits
	.align	128
        .global         _Z17fnv1a_hash_kernelPKiPjii
        .type           _Z17fnv1a_hash_kernelPKiPjii,@function
        .size           _Z17fnv1a_hash_kernelPKiPjii,(.L_x_5 - _Z17fnv1a_hash_kernelPKiPjii)
        .other          _Z17fnv1a_hash_kernelPKiPjii,@"STO_CUDA_ENTRY STV_DEFAULT"
_Z17fnv1a_hash_kernelPKiPjii:
.text._Z17fnv1a_hash_kernelPKiPjii:
[----:B------:R-:W-:Y:S01]  /*0000*/  LDC R1, c[0x0][0x37c] ;  /* 0x0000df00ff017b82 */ /* 0x000fe20000000800 */
[----:B------:R-:W0:Y:S07]  /*0010*/  S2R R5, SR_TID.X ;  /* 0x0000000000057919 */ /* 0x000e2e0000002100 */
[----:B------:R-:W0:Y:S01]  /*0020*/  S2UR UR4, SR_CTAID.X ;  /* 0x00000000000479c3 */ /* 0x000e220000002500 */
[----:B------:R-:W1:Y:S07]  /*0030*/  LDCU UR5, c[0x0][0x390] ;  /* 0x00007200ff0577ac */ /* 0x000e6e0008000800 */
[----:B------:R-:W0:Y:S02]  /*0040*/  LDC R0, c[0x0][0x360] ;  /* 0x0000d800ff007b82 */ /* 0x000e240000000800 */
[----:B0-----:R-:W-:-:S05]  /*0050*/  IMAD R0, R0, UR4, R5 ;  /* 0x0000000400007c24 */ /* 0x001fca000f8e0205 */
[----:B-1----:R-:W-:-:S13]  /*0060*/  ISETP.GE.AND P0, PT, R0, UR5, PT ;  /* 0x0000000500007c0c */ /* 0x002fda000bf06270 */
[----:B------:R-:W-:Y:S05]  /*0070*/  @P0 EXIT ;  /* 0x000000000000094d */ /* 0x000fea0003800000 */
[----:B------:R-:W0:Y:S01]  /*0080*/  LDC.64 R2, c[0x0][0x380] ;  /* 0x0000e000ff027b82 */ /* 0x000e220000000a00 */
[----:B------:R-:W1:Y:S01]  /*0090*/  LDCU.64 UR6, c[0x0][0x358] ;  /* 0x00006b00ff0677ac */ /* 0x000e620008000a00 */
[----:B0-----:R-:W-:-:S06]  /*00a0*/  IMAD.WIDE R2, R0, 0x4, R2 ;  /* 0x0000000400027825 */ /* 0x001fcc00078e0202 */
[----:B-1----:R-:W2:Y:S01]  /*00b0*/  LDG.E R2, desc[UR6][R2.64] ;  /* 0x0000000602027981 */ /* 0x002ea2000c1e1900 */
[----:B------:R-:W0:Y:S01]  /*00c0*/  S2UR UR5, SR_CgaCtaId ;  /* 0x00000000000579c3 */ /* 0x000e220000008800 */
[----:B------:R-:W-:Y:S02]  /*00d0*/  UMOV UR4, 0x400 ;  /* 0x0000040000047882 */ /* 0x000fe40000000000 */
[----:B0-----:R-:W-:Y:S01]  /*00e0*/  ULEA UR4, UR5, UR4, 0x18 ;  /* 0x0000000405047291 */ /* 0x001fe2000f8ec0ff */
[----:B------:R-:W0:Y:S05]  /*00f0*/  LDCU UR5, c[0x0][0x394] ;  /* 0x00007280ff0577ac */ /* 0x000e2a0008000800 */
[----:B------:R-:W-:Y:S01]  /*0100*/  LEA R5, R5, UR4, 0x2 ;  /* 0x0000000405057c11 */ /* 0x000fe2000f8e10ff */
[----:B0-----:R-:W-:-:S04]  /*0110*/  UISETP.GE.AND UP0, UPT, UR5, 0x1, UPT ;  /* 0x000000010500788c */ /* 0x001fc8000bf06270 */
[----:B--2---:R0:W-:Y:S01]  /*0120*/  STS [R5], R2 ;  /* 0x0000000205007388 */ /* 0x0041e20000000800 */
[----:B------:R-:W-:Y:S06]  /*0130*/  BAR.SYNC.DEFER_BLOCKING 0x0 ;  /* 0x0000000000007b1d */ /* 0x000fec0000010000 */
[----:B------:R0:W1:Y:S01]  /*0140*/  LDS R7, [R5] ;  /* 0x0000000005077984 */ /* 0x0000620000000800 */
[----:B------:R-:W-:Y:S05]  /*0150*/  BRA.U !UP0, `(.L_x_0) ;  /* 0x0000000508287547 */ /* 0x000fea000b800000 */
[----:B------:R-:W-:Y:S02]  /*0160*/  UISETP.GE.U32.AND UP1, UPT, UR5, 0x4, UPT ;  /* 0x000000040500788c */ /* 0x000fe4000bf26070 */
[----:B------:R-:W-:-:S04]  /*0170*/  ULOP3.LUT UR4, UR5, 0x3, URZ, 0xc0, !UPT ;  /* 0x0000000305047892 */ /* 0x000fc8000f8ec0ff */
[----:B------:R-:W-:-:S03]  /*0180*/  UISETP.NE.AND UP0, UPT, UR4, URZ, UPT ;  /* 0x000000ff0400728c */ /* 0x000fc6000bf05270 */
[----:B------:R-:W-:Y:S08]  /*0190*/  BRA.U !UP1, `(.L_x_1) ;  /* 0x0000000109d47547 */ /* 0x000ff0000b800000 */
[----:B------:R-:W-:-:S04]  /*01a0*/  ULOP3.LUT UR5, UR5, 0x7ffffffc, URZ, 0xc0, !UPT ;  /* 0x7ffffffc05057892 */ /* 0x000fc8000f8ec0ff */
[----:B------:R-:W-:-:S12]  /*01b0*/  UIADD3 UR5, UPT, UPT, -UR5, URZ, URZ ;  /* 0x000000ff05057290 */ /* 0x000fd8000fffe1ff */
.L_x_2:
[----:B01----:R-:W-:Y:S01]  /*01c0*/  LOP3.LUT R2, R7, 0xff, RZ, 0xc0, !PT ;  /* 0x000000ff07027812 */ /* 0x003fe200078ec0ff */
[----:B------:R-:W-:Y:S01]  /*01d0*/  UIADD3 UR5, UPT, UPT, UR5, 0x4, URZ ;  /* 0x0000000405057890 */ /* 0x000fe2000fffe0ff */
[----:B------:R-:W-:Y:S02]  /*01e0*/  SHF.R.U32.HI R3, RZ, 0x8, R7 ;  /* 0x00000008ff037819 */ /* 0x000fe40000011607 */
[----:B------:R-:W-:Y:S01]  /*01f0*/  LOP3.LUT R2, R2, 0x811c9dc5, RZ, 0x3c, !PT ;  /* 0x811c9dc502027812 */ /* 0x000fe200078e3cff */
[----:B------:R-:W-:-:S04]  /*0200*/  UISETP.NE.AND UP1, UPT, UR5, URZ, UPT ;  /* 0x000000ff0500728c */ /* 0x000fc8000bf25270 */
[----:B------:R-:W-:-:S05]  /*0210*/  IMAD R2, R2, 0x1000193, RZ ;  /* 0x0100019302027824 */ /* 0x000fca00078e02ff */
[----:B------:R-:W-:Y:S02]  /*0220*/  LOP3.LUT R2, R2, 0xff, R3, 0x78, !PT ;  /* 0x000000ff02027812 */ /* 0x000fe400078e7803 */
[--C-:B------:R-:W-:Y:S02]  /*0230*/  SHF.R.U32.HI R3, RZ, 0x10, R7.reuse ;  /* 0x00000010ff037819 */ /* 0x100fe40000011607 */
[----:B------:R-:W-:Y:S01]  /*0240*/  SHF.R.U32.HI R7, RZ, 0x18, R7 ;  /* 0x00000018ff077819 */ /* 0x000fe20000011607 */
[----:B------:R-:W-:-:S05]  /*0250*/  IMAD R2, R2, 0x1000193, RZ ;  /* 0x0100019302027824 */ /* 0x000fca00078e02ff */
[----:B------:R-:W-:-:S05]  /*0260*/  LOP3.LUT R2, R2, 0xff, R3, 0x78, !PT ;  /* 0x000000ff02027812 */ /* 0x000fca00078e7803 */
[----:B------:R-:W-:-:S05]  /*0270*/  IMAD R2, R2, 0x1000193, RZ ;  /* 0x0100019302027824 */ /* 0x000fca00078e02ff */
[----:B------:R-:W-:-:S05]  /*0280*/  LOP3.LUT R2, R7, R2, RZ, 0x3c, !PT ;  /* 0x0000000207027212 */ /* 0x000fca00078e3cff */
[----:B------:R-:W-:-:S05]  /*0290*/  IMAD R2, R2, 0x1000193, RZ ;  /* 0x0100019302027824 */ /* 0x000fca00078e02ff */
[----:B------:R-:W-:Y:S02]  /*02a0*/  LOP3.LUT R3, R2, 0xff, RZ, 0xc0, !PT ;  /* 0x000000ff02037812 */ /* 0x000fe400078ec0ff */
[----:B------:R-:W-:Y:S02]  /*02b0*/  SHF.R.U32.HI R4, RZ, 0x8, R2 ;  /* 0x00000008ff047819 */ /* 0x000fe40000011602 */
[----:B------:R-:W-:-:S05]  /*02c0*/  LOP3.LUT R3, R3, 0x811c9dc5, RZ, 0x3c, !PT ;  /* 0x811c9dc503037812 */ /* 0x000fca00078e3cff */
        /* <DEDUP_REMOVED lines=32> */
[----:B------:R-:W-:Y:S01]  /*04d0*/  IMAD R7, R2, 0x1000193, RZ ;  /* 0x0100019302077824 */ /* 0x000fe200078e02ff */
[----:B------:R-:W-:Y:S06]  /*04e0*/  BRA.U UP1, `(.L_x_2) ;  /* 0xfffffffd01347547 */ /* 0x000fec000b83ffff */
.L_x_1:
[----:B------:R-:W-:Y:S05]  /*04f0*/  BRA.U !UP0, `(.L_x_0) ;  /* 0x0000000108407547 */ /* 0x000fea000b800000 */
[----:B------:R-:W-:-:S12]  /*0500*/  UIADD3 UR4, UPT, UPT, -UR4, URZ, URZ ;  /* 0x000000ff04047290 */ /* 0x000fd8000fffe1ff */
.L_x_3:
        /* <DEDUP_REMOVED lines=15> */
.L_x_0:
[----:B0-----:R-:W0:Y:S02]  /*0600*/  LDC.64 R2, c[0x0][0x388] ;  /* 0x0000e200ff027b82 */ /* 0x001e240000000a00 */
[----:B0-----:R-:W-:-:S05]  /*0610*/  IMAD.WIDE R2, R0, 0x4, R2 ;  /* 0x0000000400027825 */ /* 0x001fca00078e0202 */
[----:B-1----:R-:W-:Y:S01]  /*0620*/  STG.E desc[UR6][R2.64], R7 ;  /* 0x0000000702007986 */ /* 0x002fe2000c101906 */
[----:B------:R-:W-:Y:S05]  /*0630*/  EXIT ;  /* 0x000000000000794d */ /* 0x000fea0003800000 */
.L_x_4:
[----:B------:R-:W-:-:S00]  /*0640*/  BRA `(.L_x_4) ;  /* 0xfffffffc00fc7947 */ /* 0x000fc0000383ffff */
[----:B------:R-:W-:-:S00]  /*0650*/  NOP ;  /* 0x0000000000007918 */ /* 0x000fc00000000000 */
        /* <DEDUP_REMOVED lines=10> */
.L_x_5:


//--------------------- .nv.shared._Z17fnv1a_hash_kernelPKiPjii --------------------------
	.section	.nv.shared._Z17fnv1a_hash_kernelPKiPjii,"aw",@nobits
	.sectionflags	@""
	.align	4
.nv.shared._Z17fnv1a_hash_kernelPKiPjii:
	.zero		2048


//--------------------- .nv.shared.reserved.0     --------------------------
	.section	.nv.shared.reserved.0,"aw",@nobits
	.weak		__nv_reservedSMEM_offset_0_alias
	.size		__nv_reservedSMEM_offset_0_alias, 0, 64
	.other		__nv_reservedSMEM_offset_0_alias,@"STO_CUDA_RESERVED_SHARED STV_DEFAULT"
__nv_reservedSMEM_offset_0_alias:
	.zero		0
	.zero		64


//--------------------- .nv.constant0._Z17fnv1a_hash_kernelPKiPjii --------------------------
	.section	.nv.constant0._Z17fnv1a_hash_kernelPKiPjii,"a",@progbits
	.sectionflags	@""
	.align	4
.nv.constant0._Z17fnv1a_hash_kernelPKiPjii:
	.zero		920


//--------------------- SYMBOLS --------------------------

	.type		.nv.reservedSmem.offset0,@object
	.size		.nv.reservedSmem.offset0,0x4
	.type		.nv.reservedSmem.cap,@object
	.size		.nv.reservedSmem.cap,0x4
